//
// Generated by NVIDIA NVVM Compiler
//
// Compiler Build ID: CL-36424714
// Cuda compilation tools, release 13.0, V13.0.88
// Based on NVVM 20.0.0
//

.version 9.0
.target sm_100
.address_size 64

	// .globl	_Z9addKernelPiPKiS1_

.visible .entry _Z9addKernelPiPKiS1_(
	.param .u64 .ptr .align 1 _Z9addKernelPiPKiS1__param_0,
	.param .u64 .ptr .align 1 _Z9addKernelPiPKiS1__param_1,
	.param .u64 .ptr .align 1 _Z9addKernelPiPKiS1__param_2
)
{
	.reg .b32 	%r<5>;
	.reg .b64 	%rd<11>;

	ld.param.u64 	%rd1, [_Z9addKernelPiPKiS1__param_0];
	ld.param.u64 	%rd2, [_Z9addKernelPiPKiS1__param_1];
	ld.param.u64 	%rd3, [_Z9addKernelPiPKiS1__param_2];
	cvta.to.global.u64 	%rd4, %rd1;
	cvta.to.global.u64 	%rd5, %rd3;
	cvta.to.global.u64 	%rd6, %rd2;
	mov.u32 	%r1, %tid.x;
	mul.wide.u32 	%rd7, %r1, 4;
	add.s64 	%rd8, %rd6, %rd7;
	ld.global.u32 	%r2, [%rd8];
	add.s64 	%rd9, %rd5, %rd7;
	ld.global.u32 	%r3, [%rd9];
	add.s32 	%r4, %r3, %r2;
	add.s64 	%rd10, %rd4, %rd7;
	st.global.u32 	[%rd10], %r4;
	ret;

}
	// .globl	_Z15mullFloatArraysPfPKfS1_
.visible .entry _Z15mullFloatArraysPfPKfS1_(
	.param .u64 .ptr .align 1 _Z15mullFloatArraysPfPKfS1__param_0,
	.param .u64 .ptr .align 1 _Z15mullFloatArraysPfPKfS1__param_1,
	.param .u64 .ptr .align 1 _Z15mullFloatArraysPfPKfS1__param_2
)
{
	.reg .b32 	%r<4>;
	.reg .b32 	%f<17>;
	.reg .b64 	%rd<11>;
	.reg .b64 	%fd<4>;

	ld.param.u64 	%rd1, [_Z15mullFloatArraysPfPKfS1__param_0];
	ld.param.u64 	%rd2, [_Z15mullFloatArraysPfPKfS1__param_1];
	ld.param.u64 	%rd3, [_Z15mullFloatArraysPfPKfS1__param_2];
	cvta.to.global.u64 	%rd4, %rd1;
	cvta.to.global.u64 	%rd5, %rd3;
	cvta.to.global.u64 	%rd6, %rd2;
	mov.u32 	%r1, %tid.x;
	mul.wide.u32 	%rd7, %r1, 4;
	add.s64 	%rd8, %rd6, %rd7;
	ld.global.f32 	%f1, [%rd8];
	add.s64 	%rd9, %rd5, %rd7;
	ld.global.f32 	%f2, [%rd9];
	add.f32 	%f3, %f1, %f2;
	fma.rn.f32 	%f4, %f3, 0f3BBB989D, 0f3F000000;
	cvt.sat.f32.f32 	%f5, %f4;
	mov.f32 	%f6, 0f4B400001;
	mov.f32 	%f7, 0f437C0000;
	fma.rm.f32 	%f8, %f5, %f7, %f6;
	add.f32 	%f9, %f8, 0fCB40007F;
	neg.f32 	%f10, %f9;
	fma.rn.f32 	%f11, %f3, 0f3FB8AA3B, %f10;
	fma.rn.f32 	%f12, %f3, 0f32A57060, %f11;
	mov.b32 	%r2, %f8;
	shl.b32 	%r3, %r2, 23;
	mov.b32 	%f13, %r3;
	ex2.approx.ftz.f32 	%f14, %f12;
	mul.f32 	%f15, %f14, %f13;
	cvt.f64.f32 	%fd1, %f15;
	add.f64 	%fd2, %fd1, 0d3FF0000000000000;
	rcp.rn.f64 	%fd3, %fd2;
	cvt.rn.f32.f64 	%f16, %fd3;
	add.s64 	%rd10, %rd4, %rd7;
	st.global.f32 	[%rd10], %f16;
	ret;

}
	// .globl	_Z6sumOfCPfS_
.visible .entry _Z6sumOfCPfS_(
	.param .u64 .ptr .align 1 _Z6sumOfCPfS__param_0,
	.param .u64 .ptr .align 1 _Z6sumOfCPfS__param_1
)
{
	.reg .pred 	%p<2>;
	.reg .b32 	%r<5>;
	.reg .b32 	%f<4>;
	.reg .b64 	%rd<9>;

	ld.param.u64 	%rd1, [_Z6sumOfCPfS__param_0];
	ld.param.u64 	%rd2, [_Z6sumOfCPfS__param_1];
	mov.u32 	%r1, %tid.x;
	and.b32  	%r2, %r1, 1;
	setp.eq.b32 	%p1, %r2, 1;
	@%p1 bra 	$L__BB2_2;
	cvta.to.global.u64 	%rd3, %rd2;
	cvta.to.global.u64 	%rd4, %rd1;
	mul.wide.u32 	%rd5, %r1, 4;
	add.s64 	%rd6, %rd3, %rd5;
	ld.global.f32 	%f1, [%rd6];
	ld.global.f32 	%f2, [%rd6+4];
	add.f32 	%f3, %f1, %f2;
	shr.u32 	%r3, %r1, 1;
	mul.wide.u32 	%rd7, %r3, 4;
	add.s64 	%rd8, %rd4, %rd7;
	st.global.f32 	[%rd8], %f3;
	mov.b32 	%r4, 0;
	st.global.u32 	[%rd6+4], %r4;
	st.global.u32 	[%rd6], %r4;
$L__BB2_2:
	ret;

}


// ===== COMPILED SASS (sm_100) =====

	.target	sm_100

	.elftype	@"ET_EXEC"


//--------------------- .note.nv.tkinfo           --------------------------
	.section	.note.nv.tkinfo,"",@"SHT_NOTE"
	.sectionflags	@"SHF_NOTE_NV_TKINFO"
	.tkinfo
        /*0018*/ 	.word	0x00000002
        /*0030*/ 	.string	""
        /*0030*/ 	.string	"ptxas"
        /*0030*/ 	.string	"Cuda compilation tools, release 13.0, V13.0.88"
        /*0030*/ 	.string	"Build cuda_13.0.r13.0/compiler.36424714_0"
        /*0030*/ 	.string	"-arch sm_100 -m 64 "



//--------------------- .note.nv.cuinfo           --------------------------
	.section	.note.nv.cuinfo,"",@"SHT_NOTE"
	.sectionflags	@"SHF_NOTE_NV_CUINFO"
        /*0018*/ 	.short	0x0002
        /*001a*/ 	.short	0x0064
        /*001c*/ 	.short	0x0082
	.zero		2


//--------------------- .nv.info                  --------------------------
	.section	.nv.info,"",@"SHT_CUDA_INFO"
	.align	4


	//----- nvinfo : EIATTR_REGCOUNT
	.align		4
        /*0000*/ 	.byte	0x04, 0x2f
        /*0002*/ 	.short	(.L_1 - .L_0)
	.align		4
.L_0:
        /*0004*/ 	.word	index@(_Z9addKernelPiPKiS1_)
        /*0008*/ 	.word	0x0000000c


	//----- nvinfo : EIATTR_FRAME_SIZE
	.align		4
.L_1:
        /*000c*/ 	.byte	0x04, 0x11
        /*000e*/ 	.short	(.L_3 - .L_2)
	.align		4
.L_2:
        /*0010*/ 	.word	index@(_Z9addKernelPiPKiS1_)
        /*0014*/ 	.word	0x00000000


	//----- nvinfo : EIATTR_REGCOUNT
	.align		4
.L_3:
        /*0018*/ 	.byte	0x04, 0x2f
        /*001a*/ 	.short	(.L_5 - .L_4)
	.align		4
.L_4:
        /*001c*/ 	.word	index@(_Z15mullFloatArraysPfPKfS1_)
        /*0020*/ 	.word	0x0000000e


	//----- nvinfo : EIATTR_FRAME_SIZE
	.align		4
.L_5:
        /*0024*/ 	.byte	0x04, 0x11
        /*0026*/ 	.short	(.L_7 - .L_6)
	.align		4
.L_6:
        /*0028*/ 	.word	index@($__internal_0_$__cuda_sm20_dblrcp_rn_slowpath_v3)
        /*002c*/ 	.word	0x00000000


	//----- nvinfo : EIATTR_FRAME_SIZE
	.align		4
.L_7:
        /*0030*/ 	.byte	0x04, 0x11
        /*0032*/ 	.short	(.L_9 - .L_8)
	.align		4
.L_8:
        /*0034*/ 	.word	index@(_Z15mullFloatArraysPfPKfS1_)
        /*0038*/ 	.word	0x00000000


	//----- nvinfo : EIATTR_REGCOUNT
	.align		4
.L_9:
        /*003c*/ 	.byte	0x04, 0x2f
        /*003e*/ 	.short	(.L_11 - .L_10)
	.align		4
.L_10:
        /*0040*/ 	.word	index@(_Z6sumOfCPfS_)
        /*0044*/ 	.word	0x0000000c


	//----- nvinfo : EIATTR_FRAME_SIZE
	.align		4
.L_11:
        /*0048*/ 	.byte	0x04, 0x11
        /*004a*/ 	.short	(.L_13 - .L_12)
	.align		4
.L_12:
        /*004c*/ 	.word	index@(_Z6sumOfCPfS_)
        /*0050*/ 	.word	0x00000000


	//----- nvinfo : EIATTR_MIN_STACK_SIZE
	.align		4
.L_13:
        /*0054*/ 	.byte	0x04, 0x12
        /*0056*/ 	.short	(.L_15 - .L_14)
	.align		4
.L_14:
        /*0058*/ 	.word	index@(_Z6sumOfCPfS_)
        /*005c*/ 	.word	0x00000000


	//----- nvinfo : EIATTR_MIN_STACK_SIZE
	.align		4
.L_15:
        /*0060*/ 	.byte	0x04, 0x12
        /*0062*/ 	.short	(.L_17 - .L_16)
	.align		4
.L_16:
        /*0064*/ 	.word	index@(_Z15mullFloatArraysPfPKfS1_)
        /*0068*/ 	.word	0x00000000


	//----- nvinfo : EIATTR_MIN_STACK_SIZE
	.align		4
.L_17:
        /*006c*/ 	.byte	0x04, 0x12
        /*006e*/ 	.short	(.L_19 - .L_18)
	.align		4
.L_18:
        /*0070*/ 	.word	index@(_Z9addKernelPiPKiS1_)
        /*0074*/ 	.word	0x00000000
.L_19:


//--------------------- .nv.compat                --------------------------
	.section	.nv.compat,"",@"SHT_CUDA_COMPAT_INFO"
	.align	4
        /*0000*/ 	.byte	0x02, 0x09, 0x00, 0x00, 0x02, 0x02, 0x01, 0x00, 0x02, 0x05, 0x05, 0x00, 0x03, 0x07, 0x01, 0x01
        /*0010*/ 	.byte	0x02, 0x03, 0x00, 0x00, 0x02, 0x06, 0x01, 0x00, 0x04, 0x0b, 0x08, 0x00, 0x01, 0x00, 0x00, 0x00
        /*0020*/ 	.byte	0x00, 0x00, 0x00, 0x00


//--------------------- .nv.info._Z6sumOfCPfS_    --------------------------
	.section	.nv.info._Z6sumOfCPfS_,"",@"SHT_CUDA_INFO"
	.sectionflags	@""
	.align	4


	//----- nvinfo : EIATTR_CUDA_API_VERSION
	.align		4
        /*0000*/ 	.byte	0x04, 0x37
        /*0002*/ 	.short	(.L_21 - .L_20)
.L_20:
        /*0004*/ 	.word	0x00000082


	//----- nvinfo : EIATTR_KPARAM_INFO
	.align		4
.L_21:
        /*0008*/ 	.byte	0x04, 0x17
        /*000a*/ 	.short	(.L_23 - .L_22)
.L_22:
        /*000c*/ 	.word	0x00000000
        /*0010*/ 	.short	0x0001
        /*0012*/ 	.short	0x0008
        /*0014*/ 	.byte	0x00, 0xf5, 0x21, 0x00


	//----- nvinfo : EIATTR_KPARAM_INFO
	.align		4
.L_23:
        /*0018*/ 	.byte	0x04, 0x17
        /*001a*/ 	.short	(.L_25 - .L_24)
.L_24:
        /*001c*/ 	.word	0x00000000
        /*0020*/ 	.short	0x0000
        /*0022*/ 	.short	0x0000
        /*0024*/ 	.byte	0x00, 0xf5, 0x21, 0x00


	//----- nvinfo : EIATTR_SPARSE_MMA_MASK
	.align		4
.L_25:
        /*0028*/ 	.byte	0x03, 0x50
        /*002a*/ 	.short	0x0000


	//----- nvinfo : EIATTR_MAXREG_COUNT
	.align		4
        /*002c*/ 	.byte	0x03, 0x1b
        /*002e*/ 	.short	0x00ff


	//----- nvinfo : EIATTR_MERCURY_ISA_VERSION
	.align		4
        /*0030*/ 	.byte	0x03, 0x5f
        /*0032*/ 	.short	0x0101


	//----- nvinfo : EIATTR_VRC_CTA_INIT_COUNT
	.align		4
        /*0034*/ 	.byte	0x02, 0x4a
	.zero		1
	.zero		1


	//----- nvinfo : EIATTR_EXIT_INSTR_OFFSETS
	.align		4
        /*0038*/ 	.byte	0x04, 0x1c
        /*003a*/ 	.short	(.L_27 - .L_26)


	//   ....[0]....
.L_26:
        /*003c*/ 	.word	0x00000040


	//   ....[1]....
        /*0040*/ 	.word	0x00000110


	//----- nvinfo : EIATTR_CBANK_PARAM_SIZE
	.align		4
.L_27:
        /*0044*/ 	.byte	0x03, 0x19
        /*0046*/ 	.short	0x0010


	//----- nvinfo : EIATTR_PARAM_CBANK
	.align		4
        /*0048*/ 	.byte	0x04, 0x0a
        /*004a*/ 	.short	(.L_29 - .L_28)
	.align		4
.L_28:
        /*004c*/ 	.word	index@(.nv.constant0._Z6sumOfCPfS_)
        /*0050*/ 	.short	0x0380
        /*0052*/ 	.short	0x0010


	//----- nvinfo : EIATTR_SW_WAR
	.align		4
.L_29:
        /*0054*/ 	.byte	0x04, 0x36
        /*0056*/ 	.short	(.L_31 - .L_30)
.L_30:
        /*0058*/ 	.word	0x00000008
.L_31:


//--------------------- .nv.info._Z15mullFloatArraysPfPKfS1_ --------------------------
	.section	.nv.info._Z15mullFloatArraysPfPKfS1_,"",@"SHT_CUDA_INFO"
	.sectionflags	@""
	.align	4


	//----- nvinfo : EIATTR_CUDA_API_VERSION
	.align		4
        /*0000*/ 	.byte	0x04, 0x37
        /*0002*/ 	.short	(.L_33 - .L_32)
.L_32:
        /*0004*/ 	.word	0x00000082


	//----- nvinfo : EIATTR_KPARAM_INFO
	.align		4
.L_33:
        /*0008*/ 	.byte	0x04, 0x17
        /*000a*/ 	.short	(.L_35 - .L_34)
.L_34:
        /*000c*/ 	.word	0x00000000
        /*0010*/ 	.short	0x0002
        /*0012*/ 	.short	0x0010
        /*0014*/ 	.byte	0x00, 0xf5, 0x21, 0x00


	//----- nvinfo : EIATTR_KPARAM_INFO
	.align		4
.L_35:
        /*0018*/ 	.byte	0x04, 0x17
        /*001a*/ 	.short	(.L_37 - .L_36)
.L_36:
        /*001c*/ 	.word	0x00000000
        /*0020*/ 	.short	0x0001
        /*0022*/ 	.short	0x0008
        /*0024*/ 	.byte	0x00, 0xf5, 0x21, 0x00


	//----- nvinfo : EIATTR_KPARAM_INFO
	.align		4
.L_37:
        /*0028*/ 	.byte	0x04, 0x17
        /*002a*/ 	.short	(.L_39 - .L_38)
.L_38:
        /*002c*/ 	.word	0x00000000
        /*0030*/ 	.short	0x0000
        /*0032*/ 	.short	0x0000
        /*0034*/ 	.byte	0x00, 0xf5, 0x21, 0x00


	//----- nvinfo : EIATTR_SPARSE_MMA_MASK
	.align		4
.L_39:
        /*0038*/ 	.byte	0x03, 0x50
        /*003a*/ 	.short	0x0000


	//----- nvinfo : EIATTR_MAXREG_COUNT
	.align		4
        /*003c*/ 	.byte	0x03, 0x1b
        /*003e*/ 	.short	0x00ff


	//----- nvinfo : EIATTR_MERCURY_ISA_VERSION
	.align		4
        /*0040*/ 	.byte	0x03, 0x5f
        /*0042*/ 	.short	0x0101


	//----- nvinfo : EIATTR_VRC_CTA_INIT_COUNT
	.align		4
        /*0044*/ 	.byte	0x02, 0x4a
	.zero		1
	.zero		1


	//----- nvinfo : EIATTR_EXIT_INSTR_OFFSETS
	.align		4
        /*0048*/ 	.byte	0x04, 0x1c
        /*004a*/ 	.short	(.L_41 - .L_40)


	//   ....[0]....
.L_40:
        /*004c*/ 	.word	0x00000290


	//----- nvinfo : EIATTR_CRS_STACK_SIZE
	.align		4
.L_41:
        /*0050*/ 	.byte	0x04, 0x1e
        /*0052*/ 	.short	(.L_43 - .L_42)
.L_42:
        /*0054*/ 	.word	0x00000000


	//----- nvinfo : EIATTR_CBANK_PARAM_SIZE
	.align		4
.L_43:
        /*0058*/ 	.byte	0x03, 0x19
        /*005a*/ 	.short	0x0018


	//----- nvinfo : EIATTR_PARAM_CBANK
	.align		4
        /*005c*/ 	.byte	0x04, 0x0a
        /*005e*/ 	.short	(.L_45 - .L_44)
	.align		4
.L_44:
        /*0060*/ 	.word	index@(.nv.constant0._Z15mullFloatArraysPfPKfS1_)
        /*0064*/ 	.short	0x0380
        /*0066*/ 	.short	0x0018


	//----- nvinfo : EIATTR_SW_WAR
	.align		4
.L_45:
        /*0068*/ 	.byte	0x04, 0x36
        /*006a*/ 	.short	(.L_47 - .L_46)
.L_46:
        /*006c*/ 	.word	0x00000008
.L_47:


//--------------------- .nv.info._Z9addKernelPiPKiS1_ --------------------------
	.section	.nv.info._Z9addKernelPiPKiS1_,"",@"SHT_CUDA_INFO"
	.sectionflags	@""
	.align	4


	//----- nvinfo : EIATTR_CUDA_API_VERSION
	.align		4
        /*0000*/ 	.byte	0x04, 0x37
        /*0002*/ 	.short	(.L_49 - .L_48)
.L_48:
        /*0004*/ 	.word	0x00000082


	//----- nvinfo : EIATTR_KPARAM_INFO
	.align		4
.L_49:
        /*0008*/ 	.byte	0x04, 0x17
        /*000a*/ 	.short	(.L_51 - .L_50)
.L_50:
        /*000c*/ 	.word	0x00000000
        /*0010*/ 	.short	0x0002
        /*0012*/ 	.short	0x0010
        /*0014*/ 	.byte	0x00, 0xf5, 0x21, 0x00


	//----- nvinfo : EIATTR_KPARAM_INFO
	.align		4
.L_51:
        /*0018*/ 	.byte	0x04, 0x17
        /*001a*/ 	.short	(.L_53 - .L_52)
.L_52:
        /*001c*/ 	.word	0x00000000
        /*0020*/ 	.short	0x0001
        /*0022*/ 	.short	0x0008
        /*0024*/ 	.byte	0x00, 0xf5, 0x21, 0x00


	//----- nvinfo : EIATTR_KPARAM_INFO
	.align		4
.L_53:
        /*0028*/ 	.byte	0x04, 0x17
        /*002a*/ 	.short	(.L_55 - .L_54)
.L_54:
        /*002c*/ 	.word	0x00000000
        /*0030*/ 	.short	0x0000
        /*0032*/ 	.short	0x0000
        /*0034*/ 	.byte	0x00, 0xf5, 0x21, 0x00


	//----- nvinfo : EIATTR_SPARSE_MMA_MASK
	.align		4
.L_55:
        /*0038*/ 	.byte	0x03, 0x50
        /*003a*/ 	.short	0x0000


	//----- nvinfo : EIATTR_MAXREG_COUNT
	.align		4
        /*003c*/ 	.byte	0x03, 0x1b
        /*003e*/ 	.short	0x00ff


	//----- nvinfo : EIATTR_MERCURY_ISA_VERSION
	.align		4
        /*0040*/ 	.byte	0x03, 0x5f
        /*0042*/ 	.short	0x0101


	//----- nvinfo : EIATTR_VRC_CTA_INIT_COUNT
	.align		4
        /*0044*/ 	.byte	0x02, 0x4a
	.zero		1
	.zero		1


	//----- nvinfo : EIATTR_EXIT_INSTR_OFFSETS
	.align		4
        /*0048*/ 	.byte	0x04, 0x1c
        /*004a*/ 	.short	(.L_57 - .L_56)


	//   ....[0]....
.L_56:
        /*004c*/ 	.word	0x000000d0


	//----- nvinfo : EIATTR_CBANK_PARAM_SIZE
	.align		4
.L_57:
        /*0050*/ 	.byte	0x03, 0x19
        /*0052*/ 	.short	0x0018


	//----- nvinfo : EIATTR_PARAM_CBANK
	.align		4
        /*0054*/ 	.byte	0x04, 0x0a
        /*0056*/ 	.short	(.L_59 - .L_58)
	.align		4
.L_58:
        /*0058*/ 	.word	index@(.nv.constant0._Z9addKernelPiPKiS1_)
        /*005c*/ 	.short	0x0380
        /*005e*/ 	.short	0x0018


	//----- nvinfo : EIATTR_SW_WAR
	.align		4
.L_59:
        /*0060*/ 	.byte	0x04, 0x36
        /*0062*/ 	.short	(.L_61 - .L_60)
.L_60:
        /*0064*/ 	.word	0x00000008
.L_61:


//--------------------- .nv.callgraph             --------------------------
	.section	.nv.callgraph,"",@"SHT_CUDA_CALLGRAPH"
	.align	4
	.sectionentsize	8
	.align		4
        /*0000*/ 	.word	0x00000000
	.align		4
        /*0004*/ 	.word	0xffffffff
	.align		4
        /*0008*/ 	.word	0x00000000
	.align		4
        /*000c*/ 	.word	0xfffffffe
	.align		4
        /*0010*/ 	.word	0x00000000
	.align		4
        /*0014*/ 	.word	0xfffffffd
	.align		4
        /*0018*/ 	.word	0x00000000
	.align		4
        /*001c*/ 	.word	0xfffffffc


//--------------------- .text._Z6sumOfCPfS_       --------------------------
	.section	.text._Z6sumOfCPfS_,"ax",@progbits
	.align	128
        .global         _Z6sumOfCPfS_
        .type           _Z6sumOfCPfS_,@function
        .size           _Z6sumOfCPfS_,(.L_x_10 - _Z6sumOfCPfS_)
        .other          _Z6sumOfCPfS_,@"STO_CUDA_ENTRY STV_DEFAULT"
_Z6sumOfCPfS_:
.text._Z6sumOfCPfS_:
[----:B------:R-:W-:Y:S01]  /*0000*/  LDC R1, c[0x0][0x37c] ;  /* 0x0000df00ff017b82 */ /* 0x000fe20000000800 */
[----:B------:R-:W0:Y:S02]  /*0010*/  S2R R9, SR_TID.X ;  /* 0x0000000000097919 */ /* 0x000e240000002100 */
[----:B0-----:R-:W-:-:S04]  /*0020*/  LOP3.LUT R0, R9, 0x1, RZ, 0xc0, !PT ;  /* 0x0000000109007812 */ /* 0x001fc800078ec0ff */
[----:B------:R-:W-:-:S13]  /*0030*/  ISETP.NE.U32.AND P0, PT, R0, 0x1, PT ;  /* 0x000000010000780c */ /* 0x000fda0003f05070 */
[----:B------:R-:W-:Y:S05]  /*0040*/  @!P0 EXIT ;  /* 0x000000000000894d */ /* 0x000fea0003800000 */
[----:B------:R-:W0:Y:S01]  /*0050*/  LDC.64 R2, c[0x0][0x388] ;  /* 0x0000e200ff027b82 */ /* 0x000e220000000a00 */
[----:B------:R-:W1:Y:S07]  /*0060*/  LDCU.64 UR4, c[0x0][0x358] ;  /* 0x00006b00ff0477ac */ /* 0x000e6e0008000a00 */
[----:B------:R-:W2:Y:S01]  /*0070*/  LDC.64 R4, c[0x0][0x380] ;  /* 0x0000e000ff047b82 */ /* 0x000ea20000000a00 */
[----:B0-----:R-:W-:-:S05]  /*0080*/  IMAD.WIDE.U32 R2, R9, 0x4, R2 ;  /* 0x0000000409027825 */ /* 0x001fca00078e0002 */
[----:B-1----:R-:W3:Y:S04]  /*0090*/  LDG.E R0, desc[UR4][R2.64] ;  /* 0x0000000402007981 */ /* 0x002ee8000c1e1900 */
[----:B------:R-:W3:Y:S01]  /*00a0*/  LDG.E R7, desc[UR4][R2.64+0x4] ;  /* 0x0000040402077981 */ /* 0x000ee2000c1e1900 */
[----:B------:R-:W-:-:S05]  /*00b0*/  SHF.R.U32.HI R9, RZ, 0x1, R9 ;  /* 0x00000001ff097819 */ /* 0x000fca0000011609 */
[----:B--2---:R-:W-:-:S04]  /*00c0*/  IMAD.WIDE.U32 R4, R9, 0x4, R4 ;  /* 0x0000000409047825 */ /* 0x004fc800078e0004 */
[----:B---3--:R-:W-:-:S05]  /*00d0*/  FADD R7, R0, R7 ;  /* 0x0000000700077221 */ /* 0x008fca0000000000 */
[----:B------:R-:W-:Y:S04]  /*00e0*/  STG.E desc[UR4][R4.64], R7 ;  /* 0x0000000704007986 */ /* 0x000fe8000c101904 */
[----:B------:R-:W-:Y:S04]  /*00f0*/  STG.E desc[UR4][R2.64+0x4], RZ ;  /* 0x000004ff02007986 */ /* 0x000fe8000c101904 */
[----:B------:R-:W-:Y:S01]  /*0100*/  STG.E desc[UR4][R2.64], RZ ;  /* 0x000000ff02007986 */ /* 0x000fe2000c101904 */
[----:B------:R-:W-:Y:S05]  /*0110*/  EXIT ;  /* 0x000000000000794d */ /* 0x000fea0003800000 */
.L_x_0:
[----:B------:R-:W-:-:S00]  /*0120*/  BRA `(.L_x_0) ;  /* 0xfffffffc00fc7947 */ /* 0x000fc0000383ffff */
[----:B------:R-:W-:-:S00]  /*0130*/  NOP ;  /* 0x0000000000007918 */ /* 0x000fc00000000000 */
        /* <DEDUP_REMOVED lines=12> */
.L_x_10:


//--------------------- .text._Z15mullFloatArraysPfPKfS1_ --------------------------
	.section	.text._Z15mullFloatArraysPfPKfS1_,"ax",@progbits
	.align	128
        .global         _Z15mullFloatArraysPfPKfS1_
        .type           _Z15mullFloatArraysPfPKfS1_,@function
        .size           _Z15mullFloatArraysPfPKfS1_,(.L_x_9 - _Z15mullFloatArraysPfPKfS1_)
        .other          _Z15mullFloatArraysPfPKfS1_,@"STO_CUDA_ENTRY STV_DEFAULT"
_Z15mullFloatArraysPfPKfS1_:
.text._Z15mullFloatArraysPfPKfS1_:
[----:B------:R-:W-:Y:S01]  /*0000*/  LDC R1, c[0x0][0x37c] ;  /* 0x0000df00ff017b82 */ /* 0x000fe20000000800 */
[----:B------:R-:W0:Y:S07]  /*0010*/  S2R R0, SR_TID.X ;  /* 0x0000000000007919 */ /* 0x000e2e0000002100 */
[----:B------:R-:W0:Y:S01]  /*0020*/  LDC.64 R2, c[0x0][0x388] ;  /* 0x0000e200ff027b82 */ /* 0x000e220000000a00 */
[----:B------:R-:W1:Y:S07]  /*0030*/  LDCU.64 UR4, c[0x0][0x358] ;  /* 0x00006b00ff0477ac */ /* 0x000e6e0008000a00 */
[----:B------:R-:W2:Y:S01]  /*0040*/  LDC.64 R4, c[0x0][0x390] ;  /* 0x0000e400ff047b82 */ /* 0x000ea20000000a00 */
[----:B0-----:R-:W-:-:S04]  /*0050*/  IMAD.WIDE.U32 R2, R0, 0x4, R2 ;  /* 0x0000000400027825 */ /* 0x001fc800078e0002 */
[----:B--2---:R-:W-:Y:S02]  /*0060*/  IMAD.WIDE.U32 R4, R0, 0x4, R4 ;  /* 0x0000000400047825 */ /* 0x004fe400078e0004 */
[----:B-1----:R-:W2:Y:S04]  /*0070*/  LDG.E R2, desc[UR4][R2.64] ;  /* 0x0000000402027981 */ /* 0x002ea8000c1e1900 */
[----:B------:R-:W2:Y:S01]  /*0080*/  LDG.E R5, desc[UR4][R4.64] ;  /* 0x0000000404057981 */ /* 0x000ea2000c1e1900 */
[----:B------:R-:W-:Y:S02]  /*0090*/  HFMA2 R7, -RZ, RZ, 0.96630859375, -0.0022525787353515625 ;  /* 0x3bbb989dff077431 */ /* 0x000fe400000001ff */
[----:B------:R-:W-:Y:S01]  /*00a0*/  IMAD.MOV.U32 R8, RZ, RZ, 0x437c0000 ;  /* 0x437c0000ff087424 */ /* 0x000fe200078e00ff */
[----:B------:R-:W-:Y:S01]  /*00b0*/  BSSY.RECONVERGENT B0, `(.L_x_1) ;  /* 0x0000019000007945 */ /* 0x000fe20003800200 */
[----:B--2---:R-:W-:-:S04]  /*00c0*/  FADD R6, R2, R5 ;  /* 0x0000000502067221 */ /* 0x004fc80000000000 */
[----:B------:R-:W-:-:S04]  /*00d0*/  FFMA.SAT R7, R6, R7, 0.5 ;  /* 0x3f00000006077423 */ /* 0x000fc80000002007 */
[----:B------:R-:W-:-:S04]  /*00e0*/  FFMA.RM R7, R7, R8, 12582913 ;  /* 0x4b40000107077423 */ /* 0x000fc80000004008 */
[C---:B------:R-:W-:Y:S01]  /*00f0*/  FADD R9, R7.reuse, -12583039 ;  /* 0xcb40007f07097421 */ /* 0x040fe20000000000 */
[----:B------:R-:W-:-:S03]  /*0100*/  SHF.L.U32 R7, R7, 0x17, RZ ;  /* 0x0000001707077819 */ /* 0x000fc600000006ff */
[----:B------:R-:W-:-:S04]  /*0110*/  FFMA R9, R6, 1.4426950216293334961, -R9 ;  /* 0x3fb8aa3b06097823 */ /* 0x000fc80000000809 */
[----:B------:R-:W-:-:S06]  /*0120*/  FFMA R10, R6, 1.925963033500011079e-08, R9 ;  /* 0x32a57060060a7823 */ /* 0x000fcc0000000009 */
[----:B------:R-:W0:Y:S02]  /*0130*/  MUFU.EX2 R10, R10 ;  /* 0x0000000a000a7308 */ /* 0x000e240000000800 */
[----:B0-----:R-:W-:-:S06]  /*0140*/  FMUL R11, R7, R10 ;  /* 0x0000000a070b7220 */ /* 0x001fcc0000400000 */
[----:B------:R-:W0:Y:S02]  /*0150*/  F2F.F64.F32 R2, R11 ;  /* 0x0000000b00027310 */ /* 0x000e240000201800 */
[----:B0-----:R-:W-:-:S06]  /*0160*/  DADD R4, R2, 1 ;  /* 0x3ff0000002047429 */ /* 0x001fcc0000000000 */
[----:B------:R-:W0:Y:S04]  /*0170*/  MUFU.RCP64H R3, R5 ;  /* 0x0000000500037308 */ /* 0x000e280000001800 */
[----:B------:R-:W-:-:S05]  /*0180*/  VIADD R2, R5, 0x300402 ;  /* 0x0030040205027836 */ /* 0x000fca0000000000 */
[----:B------:R-:W-:Y:S01]  /*0190*/  FSETP.GEU.AND P0, PT, |R2|, 5.8789094863358348022e-39, PT ;  /* 0x004004020200780b */ /* 0x000fe20003f0e200 */
[----:B0-----:R-:W-:-:S08]  /*01a0*/  DFMA R6, -R4, R2, 1 ;  /* 0x3ff000000406742b */ /* 0x001fd00000000102 */
[----:B------:R-:W-:-:S08]  /*01b0*/  DFMA R6, R6, R6, R6 ;  /* 0x000000060606722b */ /* 0x000fd00000000006 */
[----:B------:R-:W-:-:S08]  /*01c0*/  DFMA R6, R2, R6, R2 ;  /* 0x000000060206722b */ /* 0x000fd00000000002 */
[----:B------:R-:W-:-:S08]  /*01d0*/  DFMA R8, -R4, R6, 1 ;  /* 0x3ff000000408742b */ /* 0x000fd00000000106 */
[----:B------:R-:W-:Y:S01]  /*01e0*/  DFMA R6, R6, R8, R6 ;  /* 0x000000080606722b */ /* 0x000fe20000000006 */
[----:B------:R-:W-:Y:S10]  /*01f0*/  @P0 BRA `(.L_x_2) ;  /* 0x0000000000100947 */ /* 0x000ff40003800000 */
[----:B------:R-:W-:-:S04]  /*0200*/  LOP3.LUT R2, R5, 0x7fffffff, RZ, 0xc0, !PT ;  /* 0x7fffffff05027812 */ /* 0x000fc800078ec0ff */
[----:B------:R-:W-:Y:S02]  /*0210*/  IADD3 R8, PT, PT, R2, -0x100000, RZ ;  /* 0xfff0000002087810 */ /* 0x000fe40007ffe0ff */
[----:B------:R-:W-:-:S07]  /*0220*/  MOV R2, 0x240 ;  /* 0x0000024000027802 */ /* 0x000fce0000000f00 */
[----:B------:R-:W-:Y:S05]  /*0230*/  CALL.REL.NOINC `($__internal_0_$__cuda_sm20_dblrcp_rn_slowpath_v3) ;  /* 0x0000000000187944 */ /* 0x000fea0003c00000 */
.L_x_2:
[----:B------:R-:W-:Y:S05]  /*0240*/  BSYNC.RECONVERGENT B0 ;  /* 0x0000000000007941 */ /* 0x000fea0003800200 */
.L_x_1:
[----:B------:R-:W0:Y:S01]  /*0250*/  LDC.64 R2, c[0x0][0x380] ;  /* 0x0000e000ff027b82 */ /* 0x000e220000000a00 */
[----:B------:R-:W1:Y:S01]  /*0260*/  F2F.F32.F64 R7, R6 ;  /* 0x0000000600077310 */ /* 0x000e620000301000 */
[----:B0-----:R-:W-:-:S05]  /*0270*/  IMAD.WIDE.U32 R2, R0, 0x4, R2 ;  /* 0x0000000400027825 */ /* 0x001fca00078e0002 */
[----:B-1----:R-:W-:Y:S01]  /*0280*/  STG.E desc[UR4][R2.64], R7 ;  /* 0x0000000702007986 */ /* 0x002fe2000c101904 */
[----:B------:R-:W-:Y:S05]  /*0290*/  EXIT ;  /* 0x000000000000794d */ /* 0x000fea0003800000 */
        .weak           $__internal_0_$__cuda_sm20_dblrcp_rn_slowpath_v3
        .type           $__internal_0_$__cuda_sm20_dblrcp_rn_slowpath_v3,@function
        .size           $__internal_0_$__cuda_sm20_dblrcp_rn_slowpath_v3,(.L_x_9 - $__internal_0_$__cuda_sm20_dblrcp_rn_slowpath_v3)
$__internal_0_$__cuda_sm20_dblrcp_rn_slowpath_v3:
[----:B------:R-:W-:Y:S01]  /*02a0*/  DSETP.GTU.AND P0, PT, |R4|, +INF , PT ;  /* 0x7ff000000400742a */ /* 0x000fe20003f0c200 */
[----:B------:R-:W-:-:S13]  /*02b0*/  BSSY.RECONVERGENT B1, `(.L_x_3) ;  /* 0x0000023000017945 */ /* 0x000fda0003800200 */
[----:B------:R-:W-:Y:S05]  /*02c0*/  @P0 BRA `(.L_x_4) ;  /* 0x00000000007c0947 */ /* 0x000fea0003800000 */
[----:B------:R-:W-:-:S05]  /*02d0*/  LOP3.LUT R3, R5, 0x7fffffff, RZ, 0xc0, !PT ;  /* 0x7fffffff05037812 */ /* 0x000fca00078ec0ff */
[----:B------:R-:W-:-:S05]  /*02e0*/  VIADD R6, R3, 0xffffffff ;  /* 0xffffffff03067836 */ /* 0x000fca0000000000 */
[----:B------:R-:W-:-:S13]  /*02f0*/  ISETP.GE.U32.AND P0, PT, R6, 0x7fefffff, PT ;  /* 0x7fefffff0600780c */ /* 0x000fda0003f06070 */
[----:B------:R-:W-:Y:S02]  /*0300*/  @P0 LOP3.LUT R7, R5, 0x7ff00000, RZ, 0x3c, !PT ;  /* 0x7ff0000005070812 */ /* 0x000fe400078e3cff */
[----:B------:R-:W-:Y:S01]  /*0310*/  @P0 MOV R6, RZ ;  /* 0x000000ff00060202 */ /* 0x000fe20000000f00 */
[----:B------:R-:W-:Y:S06]  /*0320*/  @P0 BRA `(.L_x_5) ;  /* 0x00000000006c0947 */ /* 0x000fec0003800000 */
[----:B------:R-:W-:-:S13]  /*0330*/  ISETP.GE.U32.AND P0, PT, R3, 0x1000001, PT ;  /* 0x010000010300780c */ /* 0x000fda0003f06070 */
[----:B------:R-:W-:Y:S05]  /*0340*/  @!P0 BRA `(.L_x_6) ;  /* 0x0000000000348947 */ /* 0x000fea0003800000 */
[----:B------:R-:W-:Y:S01]  /*0350*/  VIADD R7, R5, 0xc0200000 ;  /* 0xc020000005077836 */ /* 0x000fe20000000000 */
[----:B------:R-:W-:-:S03]  /*0360*/  MOV R6, R4 ;  /* 0x0000000400067202 */ /* 0x000fc60000000f00 */
[----:B------:R-:W0:Y:S03]  /*0370*/  MUFU.RCP64H R9, R7 ;  /* 0x0000000700097308 */ /* 0x000e260000001800 */
[----:B0-----:R-:W-:-:S08]  /*0380*/  DFMA R10, -R6, R8, 1 ;  /* 0x3ff00000060a742b */ /* 0x001fd00000000108 */
[----:B------:R-:W-:-:S08]  /*0390*/  DFMA R10, R10, R10, R10 ;  /* 0x0000000a0a0a722b */ /* 0x000fd0000000000a */
[----:B------:R-:W-:-:S08]  /*03a0*/  DFMA R10, R8, R10, R8 ;  /* 0x0000000a080a722b */ /* 0x000fd00000000008 */
[----:B------:R-:W-:-:S08]  /*03b0*/  DFMA R8, -R6, R10, 1 ;  /* 0x3ff000000608742b */ /* 0x000fd0000000010a */
[----:B------:R-:W-:-:S08]  /*03c0*/  DFMA R8, R10, R8, R10 ;  /* 0x000000080a08722b */ /* 0x000fd0000000000a */
[----:B------:R-:W-:-:S08]  /*03d0*/  DMUL R8, R8, 2.2250738585072013831e-308 ;  /* 0x0010000008087828 */ /* 0x000fd00000000000 */
[----:B------:R-:W-:-:S08]  /*03e0*/  DFMA R4, -R4, R8, 1 ;  /* 0x3ff000000404742b */ /* 0x000fd00000000108 */
[----:B------:R-:W-:-:S08]  /*03f0*/  DFMA R4, R4, R4, R4 ;  /* 0x000000040404722b */ /* 0x000fd00000000004 */
[----:B------:R-:W-:Y:S01]  /*0400*/  DFMA R6, R8, R4, R8 ;  /* 0x000000040806722b */ /* 0x000fe20000000008 */
[----:B------:R-:W-:Y:S10]  /*0410*/  BRA `(.L_x_5) ;  /* 0x0000000000307947 */ /* 0x000ff40003800000 */
.L_x_6:
[----:B------:R-:W-:Y:S01]  /*0420*/  DMUL R4, R4, 8.11296384146066816958e+31 ;  /* 0x4690000004047828 */ /* 0x000fe20000000000 */
[----:B------:R-:W-:-:S05]  /*0430*/  IMAD.MOV.U32 R6, RZ, RZ, R8 ;  /* 0x000000ffff067224 */ /* 0x000fca00078e0008 */
[----:B------:R-:W0:Y:S02]  /*0440*/  MUFU.RCP64H R7, R5 ;  /* 0x0000000500077308 */ /* 0x000e240000001800 */
[----:B0-----:R-:W-:-:S08]  /*0450*/  DFMA R8, -R4, R6, 1 ;  /* 0x3ff000000408742b */ /* 0x001fd00000000106 */
[----:B------:R-:W-:-:S08]  /*0460*/  DFMA R8, R8, R8, R8 ;  /* 0x000000080808722b */ /* 0x000fd00000000008 */
[----:B------:R-:W-:-:S08]  /*0470*/  DFMA R8, R6, R8, R6 ;  /* 0x000000080608722b */ /* 0x000fd00000000006 */
[----:B------:R-:W-:-:S08]  /*0480*/  DFMA R6, -R4, R8, 1 ;  /* 0x3ff000000406742b */ /* 0x000fd00000000108 */
[----:B------:R-:W-:-:S08]  /*0490*/  DFMA R6, R8, R6, R8 ;  /* 0x000000060806722b */ /* 0x000fd00000000008 */
[----:B------:R-:W-:Y:S01]  /*04a0*/  DMUL R6, R6, 8.11296384146066816958e+31 ;  /* 0x4690000006067828 */ /* 0x000fe20000000000 */
[----:B------:R-:W-:Y:S10]  /*04b0*/  BRA `(.L_x_5) ;  /* 0x0000000000087947 */ /* 0x000ff40003800000 */
.L_x_4:
[----:B------:R-:W-:Y:S02]  /*04c0*/  LOP3.LUT R7, R5, 0x80000, RZ, 0xfc, !PT ;  /* 0x0008000005077812 */ /* 0x000fe400078efcff */
[----:B------:R-:W-:-:S07]  /*04d0*/  MOV R6, R4 ;  /* 0x0000000400067202 */ /* 0x000fce0000000f00 */
.L_x_5:
[----:B------:R-:W-:Y:S05]  /*04e0*/  BSYNC.RECONVERGENT B1 ;  /* 0x0000000000017941 */ /* 0x000fea0003800200 */
.L_x_3:
[----:B------:R-:W-:-:S04]  /*04f0*/  MOV R3, 0x0 ;  /* 0x0000000000037802 */ /* 0x000fc80000000f00 */
[----:B------:R-:W-:Y:S05]  /*0500*/  RET.REL.NODEC R2 `(_Z15mullFloatArraysPfPKfS1_) ;  /* 0xfffffff802bc7950 */ /* 0x000fea0003c3ffff */
.L_x_7:
        /* <DEDUP_REMOVED lines=15> */
.L_x_9:


//--------------------- .text._Z9addKernelPiPKiS1_ --------------------------
	.section	.text._Z9addKernelPiPKiS1_,"ax",@progbits
	.align	128
        .global         _Z9addKernelPiPKiS1_
        .type           _Z9addKernelPiPKiS1_,@function
        .size           _Z9addKernelPiPKiS1_,(.L_x_12 - _Z9addKernelPiPKiS1_)
        .other          _Z9addKernelPiPKiS1_,@"STO_CUDA_ENTRY STV_DEFAULT"
_Z9addKernelPiPKiS1_:
.text._Z9addKernelPiPKiS1_:
[----:B------:R-:W-:Y:S01]  /*0000*/  LDC R1, c[0x0][0x37c] ;  /* 0x0000df00ff017b82 */ /* 0x000fe20000000800 */
[----:B------:R-:W0:Y:S07]  /*0010*/  S2R R9, SR_TID.X ;  /* 0x0000000000097919 */ /* 0x000e2e0000002100 */
[----:B------:R-:W0:Y:S01]  /*0020*/  LDC.64 R2, c[0x0][0x388] ;  /* 0x0000e200ff027b82 */ /* 0x000e220000000a00 */
[----:B------:R-:W1:Y:S07]  /*0030*/  LDCU.64 UR4, c[0x0][0x358] ;  /* 0x00006b00ff0477ac */ /* 0x000e6e0008000a00 */
[----:B------:R-:W2:Y:S08]  /*0040*/  LDC.64 R4, c[0x0][0x390] ;  /* 0x0000e400ff047b82 */ /* 0x000eb00000000a00 */
[----:B------:R-:W3:Y:S01]  /*0050*/  LDC.64 R6, c[0x0][0x380] ;  /* 0x0000e000ff067b82 */ /* 0x000ee20000000a00 */
[----:B0-----:R-:W-:-:S04]  /*0060*/  IMAD.WIDE.U32 R2, R9, 0x4, R2 ;  /* 0x0000000409027825 */ /* 0x001fc800078e0002 */
[C---:B--2---:R-:W-:Y:S02]  /*0070*/  IMAD.WIDE.U32 R4, R9.reuse, 0x4, R4 ;  /* 0x0000000409047825 */ /* 0x044fe400078e0004 */
[----:B-1----:R-:W2:Y:S04]  /*0080*/  LDG.E R2, desc[UR4][R2.64] ;  /* 0x0000000402027981 */ /* 0x002ea8000c1e1900 */
[----:B------:R-:W2:Y:S01]  /*0090*/  LDG.E R5, desc[UR4][R4.64] ;  /* 0x0000000404057981 */ /* 0x000ea2000c1e1900 */
[----:B---3--:R-:W-:Y:S01]  /*00a0*/  IMAD.WIDE.U32 R6, R9, 0x4, R6 ;  /* 0x0000000409067825 */ /* 0x008fe200078e0006 */
[----:B--2---:R-:W-:-:S05]  /*00b0*/  IADD3 R9, PT, PT, R2, R5, RZ ;  /* 0x0000000502097210 */ /* 0x004fca0007ffe0ff */
[----:B------:R-:W-:Y:S01]  /*00c0*/  STG.E desc[UR4][R6.64], R9 ;  /* 0x0000000906007986 */ /* 0x000fe2000c101904 */
[----:B------:R-:W-:Y:S05]  /*00d0*/  EXIT ;  /* 0x000000000000794d */ /* 0x000fea0003800000 */
.L_x_8:
        /* <DEDUP_REMOVED lines=10> */
.L_x_12:


//--------------------- .nv.shared.reserved.0     --------------------------
	.section	.nv.shared.reserved.0,"aw",@nobits
	.weak		__nv_reservedSMEM_offset_0_alias
	.size		__nv_reservedSMEM_offset_0_alias, 0, 64
	.other		__nv_reservedSMEM_offset_0_alias,@"STO_CUDA_RESERVED_SHARED STV_DEFAULT"
__nv_reservedSMEM_offset_0_alias:
	.zero		0
	.zero		64


//--------------------- .nv.constant0._Z6sumOfCPfS_ --------------------------
	.section	.nv.constant0._Z6sumOfCPfS_,"a",@progbits
	.sectionflags	@""
	.align	4
.nv.constant0._Z6sumOfCPfS_:
	.zero		912


//--------------------- .nv.constant0._Z15mullFloatArraysPfPKfS1_ --------------------------
	.section	.nv.constant0._Z15mullFloatArraysPfPKfS1_,"a",@progbits
	.sectionflags	@""
	.align	4
.nv.constant0._Z15mullFloatArraysPfPKfS1_:
	.zero		920


//--------------------- .nv.constant0._Z9addKernelPiPKiS1_ --------------------------
	.section	.nv.constant0._Z9addKernelPiPKiS1_,"a",@progbits
	.sectionflags	@""
	.align	4
.nv.constant0._Z9addKernelPiPKiS1_:
	.zero		920


//--------------------- SYMBOLS --------------------------

	.type		.nv.reservedSmem.offset0,@object
	.size		.nv.reservedSmem.offset0,0x4
